//
// Generated by NVIDIA NVVM Compiler
//
// Compiler Build ID: CL-36424714
// Cuda compilation tools, release 13.0, V13.0.88
// Based on NVVM 20.0.0
//

.version 9.0
.target sm_100
.address_size 64

	// .globl	_Z17device_cuda_hellov
.extern .func  (.param .b32 func_retval0) vprintf
(
	.param .b64 vprintf_param_0,
	.param .b64 vprintf_param_1
)
;
.global .align 1 .b8 $str[23] = {72, 101, 108, 108, 111, 32, 87, 111, 114, 108, 100, 32, 102, 114, 111, 109, 32, 71, 80, 85, 33, 10};

.visible .entry _Z17device_cuda_hellov()
{
	.reg .b32 	%r<3>;
	.reg .b64 	%rd<3>;

	mov.u64 	%rd1, $str;
	cvta.global.u64 	%rd2, %rd1;
	{ // callseq 0, 0
	.param .b64 param0;
	st.param.b64 	[param0], %rd2;
	.param .b64 param1;
	st.param.b64 	[param1], 0;
	.param .b32 retval0;
	call.uni (retval0), 
	vprintf, 
	(
	param0, 
	param1
	);
	ld.param.b32 	%r1, [retval0];
	} // callseq 0
	ret;

}


// ===== COMPILED SASS (sm_100) =====

	.target	sm_100

	.elftype	@"ET_EXEC"


//--------------------- .note.nv.tkinfo           --------------------------
	.section	.note.nv.tkinfo,"",@"SHT_NOTE"
	.sectionflags	@"SHF_NOTE_NV_TKINFO"
	.tkinfo
        /*0018*/ 	.word	0x00000002
        /*0030*/ 	.string	""
        /*0030*/ 	.string	"ptxas"
        /*0030*/ 	.string	"Cuda compilation tools, release 13.0, V13.0.88"
        /*0030*/ 	.string	"Build cuda_13.0.r13.0/compiler.36424714_0"
        /*0030*/ 	.string	"-arch sm_100 -m 64 "



//--------------------- .note.nv.cuinfo           --------------------------
	.section	.note.nv.cuinfo,"",@"SHT_NOTE"
	.sectionflags	@"SHF_NOTE_NV_CUINFO"
        /*0018*/ 	.short	0x0002
        /*001a*/ 	.short	0x0064
        /*001c*/ 	.short	0x0082
	.zero		2


//--------------------- .nv.info                  --------------------------
	.section	.nv.info,"",@"SHT_CUDA_INFO"
	.align	4


	//----- nvinfo : EIATTR_REGCOUNT
	.align		4
        /*0000*/ 	.byte	0x04, 0x2f
        /*0002*/ 	.short	(.L_2 - .L_1)
	.align		4
.L_1:
        /*0004*/ 	.word	index@(_Z17device_cuda_hellov)
        /*0008*/ 	.word	0x00000018


	//----- nvinfo : EIATTR_FRAME_SIZE
	.align		4
.L_2:
        /*000c*/ 	.byte	0x04, 0x11
        /*000e*/ 	.short	(.L_4 - .L_3)
	.align		4
.L_3:
        /*0010*/ 	.word	index@(_Z17device_cuda_hellov)
        /*0014*/ 	.word	0x00000000


	//----- nvinfo : EIATTR_MIN_STACK_SIZE
	.align		4
.L_4:
        /*0018*/ 	.byte	0x04, 0x12
        /*001a*/ 	.short	(.L_6 - .L_5)
	.align		4
.L_5:
        /*001c*/ 	.word	index@(_Z17device_cuda_hellov)
        /*0020*/ 	.word	0x00000000
.L_6:


//--------------------- .nv.compat                --------------------------
	.section	.nv.compat,"",@"SHT_CUDA_COMPAT_INFO"
	.align	4
        /*0000*/ 	.byte	0x02, 0x09, 0x00, 0x00, 0x02, 0x02, 0x01, 0x00, 0x02, 0x05, 0x05, 0x00, 0x03, 0x07, 0x01, 0x01
        /*0010*/ 	.byte	0x02, 0x03, 0x00, 0x00, 0x02, 0x06, 0x01, 0x00, 0x04, 0x0b, 0x08, 0x00, 0x09, 0x00, 0x00, 0x00
        /*0020*/ 	.byte	0x00, 0x00, 0x00, 0x00


//--------------------- .nv.info._Z17device_cuda_hellov --------------------------
	.section	.nv.info._Z17device_cuda_hellov,"",@"SHT_CUDA_INFO"
	.sectionflags	@""
	.align	4


	//----- nvinfo : EIATTR_CUDA_API_VERSION
	.align		4
        /*0000*/ 	.byte	0x04, 0x37
        /*0002*/ 	.short	(.L_8 - .L_7)
.L_7:
        /*0004*/ 	.word	0x00000082


	//----- nvinfo : EIATTR_SPARSE_MMA_MASK
	.align		4
.L_8:
        /*0008*/ 	.byte	0x03, 0x50
        /*000a*/ 	.short	0x0000


	//----- nvinfo : EIATTR_MAXREG_COUNT
	.align		4
        /*000c*/ 	.byte	0x03, 0x1b
        /*000e*/ 	.short	0x00ff


	//----- nvinfo : EIATTR_EXTERNS
	.align		4
        /*0010*/ 	.byte	0x04, 0x0f
        /*0012*/ 	.short	(.L_10 - .L_9)


	//   ....[0]....
	.align		4
.L_9:
        /*0014*/ 	.word	index@(vprintf)


	//----- nvinfo : EIATTR_MERCURY_ISA_VERSION
	.align		4
.L_10:
        /*0018*/ 	.byte	0x03, 0x5f
        /*001a*/ 	.short	0x0101


	//----- nvinfo : EIATTR_VRC_CTA_INIT_COUNT
	.align		4
        /*001c*/ 	.byte	0x02, 0x4a
	.zero		1
	.zero		1


	//----- nvinfo : EIATTR_SYSCALL_OFFSETS
	.align		4
        /*0020*/ 	.byte	0x04, 0x46
        /*0022*/ 	.short	(.L_12 - .L_11)


	//   ....[0]....
.L_11:
        /*0024*/ 	.word	0x00000080


	//----- nvinfo : EIATTR_EXIT_INSTR_OFFSETS
	.align		4
.L_12:
        /*0028*/ 	.byte	0x04, 0x1c
        /*002a*/ 	.short	(.L_14 - .L_13)


	//   ....[0]....
.L_13:
        /*002c*/ 	.word	0x00000090


	//----- nvinfo : EIATTR_SW_WAR
	.align		4
.L_14:
        /*0030*/ 	.byte	0x04, 0x36
        /*0032*/ 	.short	(.L_16 - .L_15)
.L_15:
        /*0034*/ 	.word	0x00000008
.L_16:


//--------------------- .nv.callgraph             --------------------------
	.section	.nv.callgraph,"",@"SHT_CUDA_CALLGRAPH"
	.align	4
	.sectionentsize	8
	.align		4
        /*0000*/ 	.word	0x00000000
	.align		4
        /*0004*/ 	.word	0xffffffff
	.align		4
        /*0008*/ 	.word	index@(_Z17device_cuda_hellov)
	.align		4
        /*000c*/ 	.word	index@(vprintf)
	.align		4
        /*0010*/ 	.word	0x00000000
	.align		4
        /*0014*/ 	.word	0xfffffffe
	.align		4
        /*0018*/ 	.word	0x00000000
	.align		4
        /*001c*/ 	.word	0xfffffffd
	.align		4
        /*0020*/ 	.word	0x00000000
	.align		4
        /*0024*/ 	.word	0xfffffffc


//--------------------- .nv.constant4             --------------------------
	.section	.nv.constant4,"a",@progbits
	.align	8
	.align		8
.nv.constant4:
        /*0000*/ 	.dword	vprintf
	.align		8
        /*0008*/ 	.dword	$str


//--------------------- .text._Z17device_cuda_hellov --------------------------
	.section	.text._Z17device_cuda_hellov,"ax",@progbits
	.align	128
        .global         _Z17device_cuda_hellov
        .type           _Z17device_cuda_hellov,@function
        .size           _Z17device_cuda_hellov,(.L_x_2 - _Z17device_cuda_hellov)
        .other          _Z17device_cuda_hellov,@"STO_CUDA_ENTRY STV_DEFAULT"
_Z17device_cuda_hellov:
.text._Z17device_cuda_hellov:
[----:B------:R-:W0:Y:S01]  /*0000*/  LDC R1, c[0x0][0x37c] ;  /* 0x0000df00ff017b82 */ /* 0x000e220000000800 */
[----:B------:R-:W-:Y:S01]  /*0010*/  MOV R0, 0x0 ;  /* 0x0000000000007802 */ /* 0x000fe20000000f00 */
[----:B------:R-:W1:Y:S01]  /*0020*/  LDCU.64 UR4, c[0x4][0x8] ;  /* 0x01000100ff0477ac */ /* 0x000e620008000a00 */
[----:B------:R-:W-:-:S05]  /*0030*/  CS2R R6, SRZ ;  /* 0x0000000000067805 */ /* 0x000fca000001ff00 */
[----:B------:R2:W3:Y:S01]  /*0040*/  LDC.64 R2, c[0x4][R0] ;  /* 0x0100000000027b82 */ /* 0x0004e20000000a00 */
[----:B-1----:R-:W-:Y:S02]  /*0050*/  IMAD.U32 R4, RZ, RZ, UR4 ;  /* 0x00000004ff047e24 */ /* 0x002fe4000f8e00ff */
[----:B--2---:R-:W-:-:S07]  /*0060*/  IMAD.U32 R5, RZ, RZ, UR5 ;  /* 0x00000005ff057e24 */ /* 0x004fce000f8e00ff */
[----:B------:R-:W-:-:S07]  /*0070*/  LEPC R20, `(.L_x_0) ;  /* 0x000000001014794e */ /* 0x000fce0000000000 */
[----:B0--3--:R-:W-:Y:S05]  /*0080*/  CALL.ABS.NOINC R2 ;  /* 0x0000000002007343 */ /* 0x009fea0003c00000 */
.L_x_0:
[----:B------:R-:W-:Y:S05]  /*0090*/  EXIT ;  /* 0x000000000000794d */ /* 0x000fea0003800000 */
.L_x_1:
[----:B------:R-:W-:-:S00]  /*00a0*/  BRA `(.L_x_1) ;  /* 0xfffffffc00fc7947 */ /* 0x000fc0000383ffff */
[----:B------:R-:W-:-:S00]  /*00b0*/  NOP ;  /* 0x0000000000007918 */ /* 0x000fc00000000000 */
        /* <DEDUP_REMOVED lines=12> */
.L_x_2:


//--------------------- .nv.global.init           --------------------------
	.section	.nv.global.init,"aw",@progbits
.nv.global.init:
	.type		$str,@object
	.size		$str,(.L_0 - $str)
$str:
        /*0000*/ 	.byte	0x48, 0x65, 0x6c, 0x6c, 0x6f, 0x20, 0x57, 0x6f, 0x72, 0x6c, 0x64, 0x20, 0x66, 0x72, 0x6f, 0x6d
        /*0010*/ 	.byte	0x20, 0x47, 0x50, 0x55, 0x21, 0x0a, 0x00
.L_0:


//--------------------- .nv.shared.reserved.0     --------------------------
	.section	.nv.shared.reserved.0,"aw",@nobits
	.weak		__nv_reservedSMEM_offset_0_alias
	.size		__nv_reservedSMEM_offset_0_alias, 0, 64
	.other		__nv_reservedSMEM_offset_0_alias,@"STO_CUDA_RESERVED_SHARED STV_DEFAULT"
__nv_reservedSMEM_offset_0_alias:
	.zero		0
	.zero		64


//--------------------- .nv.constant0._Z17device_cuda_hellov --------------------------
	.section	.nv.constant0._Z17device_cuda_hellov,"a",@progbits
	.sectionflags	@""
	.align	4
.nv.constant0._Z17device_cuda_hellov:
	.zero		896


//--------------------- SYMBOLS --------------------------

	.type		.nv.reservedSmem.offset0,@object
	.size		.nv.reservedSmem.offset0,0x4
	.type		vprintf,@function
